//
// Generated by NVIDIA NVVM Compiler
//
// Compiler Build ID: CL-36424714
// Cuda compilation tools, release 13.0, V13.0.88
// Based on NVVM 20.0.0
//

.version 9.0
.target sm_100
.address_size 64

	// .globl	_Z16debug_mma_kernelPK6__halfS1_Pf

.visible .entry _Z16debug_mma_kernelPK6__halfS1_Pf(
	.param .u64 .ptr .align 1 _Z16debug_mma_kernelPK6__halfS1_Pf_param_0,
	.param .u64 .ptr .align 1 _Z16debug_mma_kernelPK6__halfS1_Pf_param_1,
	.param .u64 .ptr .align 1 _Z16debug_mma_kernelPK6__halfS1_Pf_param_2
)
{
	.reg .b32 	%r<18>;
	.reg .b32 	%f<10>;
	.reg .b64 	%rd<7>;

	ld.param.u64 	%rd1, [_Z16debug_mma_kernelPK6__halfS1_Pf_param_0];
	ld.param.u64 	%rd2, [_Z16debug_mma_kernelPK6__halfS1_Pf_param_1];
	ld.param.u64 	%rd3, [_Z16debug_mma_kernelPK6__halfS1_Pf_param_2];
	cvta.to.global.u64 	%rd4, %rd1;
	cvta.to.global.u64 	%rd5, %rd2;
	cvta.to.global.u64 	%rd6, %rd3;
	mov.b32 	%r1, 16;
	wmma.load.a.sync.aligned.row.m16n16k16.global.f16 	{%r2, %r3, %r4, %r5, %r6, %r7, %r8, %r9}, [%rd4], %r1;
	wmma.load.b.sync.aligned.row.m16n16k16.global.f16 	{%r10, %r11, %r12, %r13, %r14, %r15, %r16, %r17}, [%rd5], %r1;
	mov.f32 	%f1, 0f00000000;
	wmma.mma.sync.aligned.row.row.m16n16k16.f32.f32 {%f2, %f3, %f4, %f5, %f6, %f7, %f8, %f9}, {%r2, %r3, %r4, %r5, %r6, %r7, %r8, %r9}, {%r10, %r11, %r12, %r13, %r14, %r15, %r16, %r17}, {%f1, %f1, %f1, %f1, %f1, %f1, %f1, %f1};
	wmma.store.d.sync.aligned.row.m16n16k16.global.f32 	[%rd6], {%f2, %f3, %f4, %f5, %f6, %f7, %f8, %f9}, %r1;
	ret;

}


// ===== COMPILED SASS (sm_100) =====

	.target	sm_100

	.elftype	@"ET_EXEC"


//--------------------- .note.nv.tkinfo           --------------------------
	.section	.note.nv.tkinfo,"",@"SHT_NOTE"
	.sectionflags	@"SHF_NOTE_NV_TKINFO"
	.tkinfo
        /*0018*/ 	.word	0x00000002
        /*0030*/ 	.string	""
        /*0030*/ 	.string	"ptxas"
        /*0030*/ 	.string	"Cuda compilation tools, release 13.0, V13.0.88"
        /*0030*/ 	.string	"Build cuda_13.0.r13.0/compiler.36424714_0"
        /*0030*/ 	.string	"-arch sm_100 -m 64 "



//--------------------- .note.nv.cuinfo           --------------------------
	.section	.note.nv.cuinfo,"",@"SHT_NOTE"
	.sectionflags	@"SHF_NOTE_NV_CUINFO"
        /*0018*/ 	.short	0x0002
        /*001a*/ 	.short	0x0064
        /*001c*/ 	.short	0x0082
	.zero		2


//--------------------- .nv.info                  --------------------------
	.section	.nv.info,"",@"SHT_CUDA_INFO"
	.align	4


	//----- nvinfo : EIATTR_REGCOUNT
	.align		4
        /*0000*/ 	.byte	0x04, 0x2f
        /*0002*/ 	.short	(.L_1 - .L_0)
	.align		4
.L_0:
        /*0004*/ 	.word	index@(_Z16debug_mma_kernelPK6__halfS1_Pf)
        /*0008*/ 	.word	0x0000001a


	//----- nvinfo : EIATTR_FRAME_SIZE
	.align		4
.L_1:
        /*000c*/ 	.byte	0x04, 0x11
        /*000e*/ 	.short	(.L_3 - .L_2)
	.align		4
.L_2:
        /*0010*/ 	.word	index@(_Z16debug_mma_kernelPK6__halfS1_Pf)
        /*0014*/ 	.word	0x00000000


	//----- nvinfo : EIATTR_MIN_STACK_SIZE
	.align		4
.L_3:
        /*0018*/ 	.byte	0x04, 0x12
        /*001a*/ 	.short	(.L_5 - .L_4)
	.align		4
.L_4:
        /*001c*/ 	.word	index@(_Z16debug_mma_kernelPK6__halfS1_Pf)
        /*0020*/ 	.word	0x00000000
.L_5:


//--------------------- .nv.compat                --------------------------
	.section	.nv.compat,"",@"SHT_CUDA_COMPAT_INFO"
	.align	4
        /*0000*/ 	.byte	0x02, 0x09, 0x00, 0x00, 0x02, 0x02, 0x01, 0x00, 0x02, 0x05, 0x05, 0x00, 0x03, 0x07, 0x01, 0x01
        /*0010*/ 	.byte	0x02, 0x03, 0x00, 0x00, 0x02, 0x06, 0x01, 0x00, 0x04, 0x0b, 0x08, 0x00, 0x09, 0x00, 0x00, 0x00
        /*0020*/ 	.byte	0x00, 0x00, 0x00, 0x00


//--------------------- .nv.info._Z16debug_mma_kernelPK6__halfS1_Pf --------------------------
	.section	.nv.info._Z16debug_mma_kernelPK6__halfS1_Pf,"",@"SHT_CUDA_INFO"
	.sectionflags	@""
	.align	4


	//----- nvinfo : EIATTR_CUDA_API_VERSION
	.align		4
        /*0000*/ 	.byte	0x04, 0x37
        /*0002*/ 	.short	(.L_7 - .L_6)
.L_6:
        /*0004*/ 	.word	0x00000082


	//----- nvinfo : EIATTR_KPARAM_INFO
	.align		4
.L_7:
        /*0008*/ 	.byte	0x04, 0x17
        /*000a*/ 	.short	(.L_9 - .L_8)
.L_8:
        /*000c*/ 	.word	0x00000000
        /*0010*/ 	.short	0x0002
        /*0012*/ 	.short	0x0010
        /*0014*/ 	.byte	0x00, 0xf5, 0x21, 0x00


	//----- nvinfo : EIATTR_KPARAM_INFO
	.align		4
.L_9:
        /*0018*/ 	.byte	0x04, 0x17
        /*001a*/ 	.short	(.L_11 - .L_10)
.L_10:
        /*001c*/ 	.word	0x00000000
        /*0020*/ 	.short	0x0001
        /*0022*/ 	.short	0x0008
        /*0024*/ 	.byte	0x00, 0xf5, 0x21, 0x00


	//----- nvinfo : EIATTR_KPARAM_INFO
	.align		4
.L_11:
        /*0028*/ 	.byte	0x04, 0x17
        /*002a*/ 	.short	(.L_13 - .L_12)
.L_12:
        /*002c*/ 	.word	0x00000000
        /*0030*/ 	.short	0x0000
        /*0032*/ 	.short	0x0000
        /*0034*/ 	.byte	0x00, 0xf5, 0x21, 0x00


	//----- nvinfo : EIATTR_SPARSE_MMA_MASK
	.align		4
.L_13:
        /*0038*/ 	.byte	0x03, 0x50
        /*003a*/ 	.short	0x0000


	//----- nvinfo : EIATTR_WMMA_USED
	.align		4
        /*003c*/ 	.byte	0x01, 0x2b
	.zero		2


	//----- nvinfo : EIATTR_MAXREG_COUNT
	.align		4
        /*0040*/ 	.byte	0x03, 0x1b
        /*0042*/ 	.short	0x00ff


	//----- nvinfo : EIATTR_MERCURY_ISA_VERSION
	.align		4
        /*0044*/ 	.byte	0x03, 0x5f
        /*0046*/ 	.short	0x0101


	//----- nvinfo : EIATTR_VRC_CTA_INIT_COUNT
	.align		4
        /*0048*/ 	.byte	0x02, 0x4a
	.zero		1
	.zero		1


	//----- nvinfo : EIATTR_EXIT_INSTR_OFFSETS
	.align		4
        /*004c*/ 	.byte	0x04, 0x1c
        /*004e*/ 	.short	(.L_15 - .L_14)


	//   ....[0]....
.L_14:
        /*0050*/ 	.word	0x00000210


	//----- nvinfo : EIATTR_CBANK_PARAM_SIZE
	.align		4
.L_15:
        /*0054*/ 	.byte	0x03, 0x19
        /*0056*/ 	.short	0x0018


	//----- nvinfo : EIATTR_PARAM_CBANK
	.align		4
        /*0058*/ 	.byte	0x04, 0x0a
        /*005a*/ 	.short	(.L_17 - .L_16)
	.align		4
.L_16:
        /*005c*/ 	.word	index@(.nv.constant0._Z16debug_mma_kernelPK6__halfS1_Pf)
        /*0060*/ 	.short	0x0380
        /*0062*/ 	.short	0x0018


	//----- nvinfo : EIATTR_SW_WAR
	.align		4
.L_17:
        /*0064*/ 	.byte	0x04, 0x36
        /*0066*/ 	.short	(.L_19 - .L_18)
.L_18:
        /*0068*/ 	.word	0x00000008
.L_19:


//--------------------- .nv.callgraph             --------------------------
	.section	.nv.callgraph,"",@"SHT_CUDA_CALLGRAPH"
	.align	4
	.sectionentsize	8
	.align		4
        /*0000*/ 	.word	0x00000000
	.align		4
        /*0004*/ 	.word	0xffffffff
	.align		4
        /*0008*/ 	.word	0x00000000
	.align		4
        /*000c*/ 	.word	0xfffffffe
	.align		4
        /*0010*/ 	.word	0x00000000
	.align		4
        /*0014*/ 	.word	0xfffffffd
	.align		4
        /*0018*/ 	.word	0x00000000
	.align		4
        /*001c*/ 	.word	0xfffffffc


//--------------------- .text._Z16debug_mma_kernelPK6__halfS1_Pf --------------------------
	.section	.text._Z16debug_mma_kernelPK6__halfS1_Pf,"ax",@progbits
	.align	128
        .global         _Z16debug_mma_kernelPK6__halfS1_Pf
        .type           _Z16debug_mma_kernelPK6__halfS1_Pf,@function
        .size           _Z16debug_mma_kernelPK6__halfS1_Pf,(.L_x_1 - _Z16debug_mma_kernelPK6__halfS1_Pf)
        .other          _Z16debug_mma_kernelPK6__halfS1_Pf,@"STO_CUDA_ENTRY STV_DEFAULT"
_Z16debug_mma_kernelPK6__halfS1_Pf:
.text._Z16debug_mma_kernelPK6__halfS1_Pf:
[----:B------:R-:W-:Y:S01]  /*0000*/  LDC R1, c[0x0][0x37c] ;  /* 0x0000df00ff017b82 */ /* 0x000fe20000000800 */
[----:B------:R-:W0:Y:S01]  /*0010*/  S2R R5, SR_LANEID ;  /* 0x0000000000057919 */ /* 0x000e220000000000 */
[----:B------:R-:W1:Y:S01]  /*0020*/  LDCU.128 UR8, c[0x0][0x380] ;  /* 0x00007000ff0877ac */ /* 0x000e620008000c00 */
[----:B------:R-:W-:Y:S01]  /*0030*/  IMAD.MOV.U32 R3, RZ, RZ, RZ ;  /* 0x000000ffff037224 */ /* 0x000fe200078e00ff */
[----:B------:R-:W2:Y:S01]  /*0040*/  LDCU.64 UR4, c[0x0][0x358] ;  /* 0x00006b00ff0477ac */ /* 0x000ea20008000a00 */
[----:B------:R-:W3:Y:S01]  /*0050*/  LDCU.64 UR6, c[0x0][0x390] ;  /* 0x00007200ff0677ac */ /* 0x000ee20008000a00 */
[----:B0-----:R-:W-:Y:S02]  /*0060*/  LOP3.LUT R2, R5, 0x3, RZ, 0xc0, !PT ;  /* 0x0000000305027812 */ /* 0x001fe400078ec0ff */
[----:B------:R-:W-:-:S05]  /*0070*/  SHF.R.U32.HI R5, RZ, 0x2, R5 ;  /* 0x00000002ff057819 */ /* 0x000fca0000011605 */
[----:B------:R-:W-:-:S03]  /*0080*/  IMAD.WIDE.U32 R2, R5, 0x8, R2 ;  /* 0x0000000805027825 */ /* 0x000fc600078e0002 */
[----:B-1----:R-:W-:-:S04]  /*0090*/  LEA R10, P0, R2, UR10, 0x2 ;  /* 0x0000000a020a7c11 */ /* 0x002fc8000f8010ff */
[----:B------:R-:W-:-:S05]  /*00a0*/  LEA.HI.X R11, R2, UR11, R3, 0x2, P0 ;  /* 0x0000000b020b7c11 */ /* 0x000fca00080f1403 */
[----:B--2---:R-:W2:Y:S04]  /*00b0*/  LDG.E R0, desc[UR4][R10.64] ;  /* 0x000000040a007981 */ /* 0x004ea8000c1e1900 */
[----:B------:R-:W4:Y:S04]  /*00c0*/  LDG.E R12, desc[UR4][R10.64+0x100] ;  /* 0x000100040a0c7981 */ /* 0x000f28000c1e1900 */
[----:B------:R-:W5:Y:S04]  /*00d0*/  LDG.E R13, desc[UR4][R10.64+0x10] ;  /* 0x000010040a0d7981 */ /* 0x000f68000c1e1900 */
[----:B------:R-:W3:Y:S01]  /*00e0*/  LDG.E R14, desc[UR4][R10.64+0x110] ;  /* 0x000110040a0e7981 */ /* 0x000ee2000c1e1900 */
[----:B------:R-:W-:-:S04]  /*00f0*/  LEA R8, P0, R2, UR8, 0x2 ;  /* 0x0000000802087c11 */ /* 0x000fc8000f8010ff */
[----:B------:R-:W-:-:S05]  /*0100*/  LEA.HI.X R9, R2, UR9, R3, 0x2, P0 ;  /* 0x0000000902097c11 */ /* 0x000fca00080f1403 */
[----:B------:R-:W3:Y:S04]  /*0110*/  LDG.E R4, desc[UR4][R8.64] ;  /* 0x0000000408047981 */ /* 0x000ee8000c1e1900 */
[----:B------:R-:W3:Y:S04]  /*0120*/  LDG.E R5, desc[UR4][R8.64+0x100] ;  /* 0x0001000408057981 */ /* 0x000ee8000c1e1900 */
[----:B------:R-:W3:Y:S04]  /*0130*/  LDG.E R6, desc[UR4][R8.64+0x10] ;  /* 0x0000100408067981 */ /* 0x000ee8000c1e1900 */
[----:B------:R-:W3:Y:S04]  /*0140*/  LDG.E R7, desc[UR4][R8.64+0x110] ;  /* 0x0001100408077981 */ /* 0x000ee8000c1e1900 */
[----:B--2---:R-:W-:Y:S04]  /*0150*/  MOVM.16.MT88 R16, R0 ;  /* 0x000000000010723a */ /* 0x004fe80000000000 */
[----:B----4-:R-:W0:Y:S04]  /*0160*/  MOVM.16.MT88 R17, R12 ;  /* 0x000000000c11723a */ /* 0x010e280000000000 */
[----:B-----5:R-:W-:Y:S04]  /*0170*/  MOVM.16.MT88 R18, R13 ;  /* 0x000000000d12723a */ /* 0x020fe80000000000 */
[----:B---3--:R-:W1:Y:S01]  /*0180*/  MOVM.16.MT88 R19, R14 ;  /* 0x000000000e13723a */ /* 0x008e620000000000 */
[C---:B0-----:R-:W-:Y:S08]  /*0190*/  HMMA.16816.F32 R20, R4.reuse, R16, RZ ;  /* 0x000000100414723c */ /* 0x041ff000000018ff */
[----:B-1----:R-:W-:Y:S01]  /*01a0*/  HMMA.16816.F32 R16, R4, R18, RZ ;  /* 0x000000120410723c */ /* 0x002fe200000018ff */
[----:B------:R-:W-:-:S04]  /*01b0*/  LEA R4, P0, R2, UR6, 0x3 ;  /* 0x0000000602047c11 */ /* 0x000fc8000f8018ff */
[----:B------:R-:W-:-:S06]  /*01c0*/  LEA.HI.X R5, R2, UR7, R3, 0x3, P0 ;  /* 0x0000000702057c11 */ /* 0x000fcc00080f1c03 */
[----:B------:R-:W-:Y:S04]  /*01d0*/  STG.E.64 desc[UR4][R4.64], R20 ;  /* 0x0000001404007986 */ /* 0x000fe8000c101b04 */
[----:B------:R-:W-:Y:S04]  /*01e0*/  STG.E.64 desc[UR4][R4.64+0x200], R22 ;  /* 0x0002001604007986 */ /* 0x000fe8000c101b04 */
[----:B------:R-:W-:Y:S04]  /*01f0*/  STG.E.64 desc[UR4][R4.64+0x20], R16 ;  /* 0x0000201004007986 */ /* 0x000fe8000c101b04 */
[----:B------:R-:W-:Y:S01]  /*0200*/  STG.E.64 desc[UR4][R4.64+0x220], R18 ;  /* 0x0002201204007986 */ /* 0x000fe2000c101b04 */
[----:B------:R-:W-:Y:S05]  /*0210*/  EXIT ;  /* 0x000000000000794d */ /* 0x000fea0003800000 */
.L_x_0:
[----:B------:R-:W-:-:S00]  /*0220*/  BRA `(.L_x_0) ;  /* 0xfffffffc00fc7947 */ /* 0x000fc0000383ffff */
[----:B------:R-:W-:-:S00]  /*0230*/  NOP ;  /* 0x0000000000007918 */ /* 0x000fc00000000000 */
        /* <DEDUP_REMOVED lines=12> */
.L_x_1:


//--------------------- .nv.shared.reserved.0     --------------------------
	.section	.nv.shared.reserved.0,"aw",@nobits
	.weak		__nv_reservedSMEM_offset_0_alias
	.size		__nv_reservedSMEM_offset_0_alias, 0, 64
	.other		__nv_reservedSMEM_offset_0_alias,@"STO_CUDA_RESERVED_SHARED STV_DEFAULT"
__nv_reservedSMEM_offset_0_alias:
	.zero		0
	.zero		64


//--------------------- .nv.constant0._Z16debug_mma_kernelPK6__halfS1_Pf --------------------------
	.section	.nv.constant0._Z16debug_mma_kernelPK6__halfS1_Pf,"a",@progbits
	.sectionflags	@""
	.align	4
.nv.constant0._Z16debug_mma_kernelPK6__halfS1_Pf:
	.zero		920


//--------------------- SYMBOLS --------------------------

	.type		.nv.reservedSmem.offset0,@object
	.size		.nv.reservedSmem.offset0,0x4
